	.headerflags	@"EF_CUDA_TEXMODE_UNIFIED EF_CUDA_64BIT_ADDRESS EF_CUDA_SM86 EF_CUDA_VIRTUAL_SM(EF_CUDA_SM86)"
	.elftype	@"ET_EXEC"


//--------------------- .nv.info                  --------------------------
	.section	.nv.info,"",@"SHT_CUDA_INFO"
	.align	4


	//----- nvinfo : EIATTR_REGCOUNT
	.align		4
        /*0000*/ 	.byte	0x04, 0x2f
        /*0002*/ 	.short	(.L_1 - .L_0)
	.align		4
.L_0:
        /*0004*/ 	.word	index@(triton_bmm)
        /*0008*/ 	.word	0x0000002e


	//----- nvinfo : EIATTR_MIN_STACK_SIZE
	.align		4
.L_1:
        /*000c*/ 	.byte	0x04, 0x12
        /*000e*/ 	.short	(.L_3 - .L_2)
	.align		4
.L_2:
        /*0010*/ 	.word	index@(triton_bmm)
        /*0014*/ 	.word	0x00000000


	//----- nvinfo : EIATTR_FRAME_SIZE
	.align		4
.L_3:
        /*0018*/ 	.byte	0x04, 0x11
        /*001a*/ 	.short	(.L_5 - .L_4)
	.align		4
.L_4:
        /*001c*/ 	.word	index@(triton_bmm)
        /*0020*/ 	.word	0x00000000


	//----- nvinfo : EIATTR_MIN_STACK_SIZE
	.align		4
.L_5:
        /*0024*/ 	.byte	0x04, 0x12
        /*0026*/ 	.short	(.L_7 - .L_6)
	.align		4
.L_6:
        /*0028*/ 	.word	index@(triton_bmm)
        /*002c*/ 	.word	0x00000000
.L_7:


//--------------------- .nv.info.triton_bmm       --------------------------
	.section	.nv.info.triton_bmm,"",@"SHT_CUDA_INFO"
	.sectionflags	@""
	.align	4


	//----- nvinfo : EIATTR_CUDA_API_VERSION
	.align		4
        /*0000*/ 	.byte	0x04, 0x37
        /*0002*/ 	.short	(.L_9 - .L_8)
.L_8:
        /*0004*/ 	.word	0x0000007c


	//----- nvinfo : EIATTR_SW2861232_WAR
	.align		4
.L_9:
        /*0008*/ 	.byte	0x01, 0x35
	.zero		2


	//----- nvinfo : EIATTR_PARAM_CBANK
	.align		4
        /*000c*/ 	.byte	0x04, 0x0a
        /*000e*/ 	.short	(.L_11 - .L_10)
	.align		4
.L_10:
        /*0010*/ 	.word	index@(.nv.constant0.triton_bmm)
        /*0014*/ 	.short	0x0160
        /*0016*/ 	.short	0x0020


	//----- nvinfo : EIATTR_CBANK_PARAM_SIZE
	.align		4
.L_11:
        /*0018*/ 	.byte	0x03, 0x19
        /*001a*/ 	.short	0x0020


	//----- nvinfo : EIATTR_KPARAM_INFO
	.align		4
        /*001c*/ 	.byte	0x04, 0x17
        /*001e*/ 	.short	(.L_13 - .L_12)
.L_12:
        /*0020*/ 	.word	0x00000000
        /*0024*/ 	.short	0x0003
        /*0026*/ 	.short	0x0018
        /*0028*/ 	.byte	0x00, 0xf4, 0x21, 0x00


	//----- nvinfo : EIATTR_KPARAM_INFO
	.align		4
.L_13:
        /*002c*/ 	.byte	0x04, 0x17
        /*002e*/ 	.short	(.L_15 - .L_14)
.L_14:
        /*0030*/ 	.word	0x00000000
        /*0034*/ 	.short	0x0002
        /*0036*/ 	.short	0x0010
        /*0038*/ 	.byte	0x00, 0xf4, 0x21, 0x00


	//----- nvinfo : EIATTR_KPARAM_INFO
	.align		4
.L_15:
        /*003c*/ 	.byte	0x04, 0x17
        /*003e*/ 	.short	(.L_17 - .L_16)
.L_16:
        /*0040*/ 	.word	0x00000000
        /*0044*/ 	.short	0x0001
        /*0046*/ 	.short	0x0008
        /*0048*/ 	.byte	0x00, 0xf4, 0x21, 0x00


	//----- nvinfo : EIATTR_KPARAM_INFO
	.align		4
.L_17:
        /*004c*/ 	.byte	0x04, 0x17
        /*004e*/ 	.short	(.L_19 - .L_18)
.L_18:
        /*0050*/ 	.word	0x00000000
        /*0054*/ 	.short	0x0000
        /*0056*/ 	.short	0x0000
        /*0058*/ 	.byte	0x00, 0xf4, 0x21, 0x00


	//----- nvinfo : EIATTR_MAXREG_COUNT
	.align		4
.L_19:
        /*005c*/ 	.byte	0x03, 0x1b
        /*005e*/ 	.short	0x00ff


	//----- nvinfo : EIATTR_EXIT_INSTR_OFFSETS
	.align		4
        /*0060*/ 	.byte	0x04, 0x1c
        /*0062*/ 	.short	(.L_21 - .L_20)


	//   ....[0]....
.L_20:
        /*0064*/ 	.word	0x00000ea0


	//   ....[1]....
        /*0068*/ 	.word	0x00000ef0


	//----- nvinfo : EIATTR_REQNTID
	.align		4
.L_21:
        /*006c*/ 	.byte	0x04, 0x10
        /*006e*/ 	.short	(.L_23 - .L_22)
.L_22:
        /*0070*/ 	.word	0x00000080
        /*0074*/ 	.word	0x00000001
        /*0078*/ 	.word	0x00000001
.L_23:


//--------------------- .nv.callgraph             --------------------------
	.section	.nv.callgraph,"",@"SHT_CUDA_CALLGRAPH"
	.align	4
	.sectionentsize	8
	.align		4
        /*0000*/ 	.word	0x00000000
	.align		4
        /*0004*/ 	.word	0xffffffff
	.align		4
        /*0008*/ 	.word	0x00000000
	.align		4
        /*000c*/ 	.word	0xfffffffe
	.align		4
        /*0010*/ 	.word	0x00000000
	.align		4
        /*0014*/ 	.word	0xfffffffd
	.align		4
        /*0018*/ 	.word	0x00000000
	.align		4
        /*001c*/ 	.word	0xfffffffc


//--------------------- .nv.rel.action            --------------------------
	.section	.nv.rel.action,"",@"SHT_CUDA_RELOCINFO"
	.align	8
	.sectionentsize	8
        /*0000*/ 	.byte	0x73, 0x00, 0x00, 0x00, 0x00, 0x00, 0x00, 0x00, 0x00, 0x00, 0x00, 0x11, 0x25, 0x00, 0x05, 0x36


//--------------------- .nv.constant0.triton_bmm  --------------------------
	.section	.nv.constant0.triton_bmm,"a",@progbits
	.sectionflags	@""
	.align	4
.nv.constant0.triton_bmm:
	.zero		384


//--------------------- .text.triton_bmm          --------------------------
	.section	.text.triton_bmm,"ax",@progbits
	.sectionflags	@"SHF_BARRIERS=1"
	.sectioninfo	@"SHI_REGISTERS=46"
	.align	128
        .global         triton_bmm
        .type           triton_bmm,@function
        .size           triton_bmm,(.L_x_1 - triton_bmm)
        .other          triton_bmm,@"STO_CUDA_ENTRY STV_DEFAULT"
triton_bmm:
.text.triton_bmm:
[----:B------:R-:W-:Y:S02]  /*0000*/  IMAD.MOV.U32 R1, RZ, RZ, c[0x0][0x28] ;  /* 0x00000a00ff017624 */ /* 0x000fe400078e00ff */
[----:B------:R-:W0:Y:S01]  /*0010*/  S2R R9, SR_CTAID.X ;  /* 0x0000000000097919 */ /* 0x000e220000002500 */
[----:B------:R-:W-:Y:S01]  /*0020*/  IMAD.MOV.U32 R3, RZ, RZ, 0x8 ;  /* 0x00000008ff037424 */ /* 0x000fe200078e00ff */
[----:B------:R-:W-:Y:S01]  /*0030*/  ULDC.64 UR4, c[0x0][0x118] ;  /* 0x0000460000047ab9 */ /* 0x000fe20000000a00 */
[----:B------:R-:W-:Y:S01]  /*0040*/  IMAD.MOV.U32 R28, RZ, RZ, 0x2 ;  /* 0x00000002ff1c7424 */ /* 0x000fe200078e00ff */
[----:B0-----:R-:W-:-:S04]  /*0050*/  SHF.R.S32.HI R0, RZ, 0x1f, R9 ;  /* 0x0000001fff007819 */ /* 0x001fc80000011409 */
[----:B------:R-:W-:-:S04]  /*0060*/  LEA.HI R2, R0, R9, RZ, 0x7 ;  /* 0x0000000900027211 */ /* 0x000fc800078f38ff */
[----:B------:R-:W-:Y:S02]  /*0070*/  SHF.R.S32.HI R0, RZ, 0x7, R2 ;  /* 0x00000007ff007819 */ /* 0x000fe40000011402 */
[----:B------:R-:W-:-:S03]  /*0080*/  LOP3.LUT R2, R2, 0xffffff80, RZ, 0xc0, !PT ;  /* 0xffffff8002027812 */ /* 0x000fc600078ec0ff */
[----:B------:R-:W-:Y:S02]  /*0090*/  IMAD R3, R0, -0x8, R3 ;  /* 0xfffffff800037824 */ /* 0x000fe400078e0203 */
[----:B------:R-:W-:Y:S02]  /*00a0*/  IMAD.IADD R7, R9, 0x1, -R2 ;  /* 0x0000000109077824 */ /* 0x000fe400078e0a02 */
[----:B------:R-:W-:Y:S01]  /*00b0*/  IMAD.MOV.U32 R2, RZ, RZ, RZ ;  /* 0x000000ffff027224 */ /* 0x000fe200078e00ff */
[----:B------:R-:W-:-:S04]  /*00c0*/  IMNMX R4, R3, 0x8, PT ;  /* 0x0000000803047817 */ /* 0x000fc80003800200 */
[----:B------:R-:W-:-:S04]  /*00d0*/  IABS R11, R4 ;  /* 0x00000004000b7213 */ /* 0x000fc80000000000 */
[----:B------:R-:W0:Y:S08]  /*00e0*/  I2F.RP R5, R11 ;  /* 0x0000000b00057306 */ /* 0x000e300000209400 */
[----:B0-----:R-:W0:Y:S02]  /*00f0*/  MUFU.RCP R5, R5 ;  /* 0x0000000500057308 */ /* 0x001e240000001000 */
[----:B0-----:R-:W-:-:S02]  /*0100*/  IADD3 R3, R5, 0xffffffe, RZ ;  /* 0x0ffffffe05037810 */ /* 0x001fc40007ffe0ff */
[----:B------:R-:W-:-:S04]  /*0110*/  IABS R5, R9 ;  /* 0x0000000900057213 */ /* 0x000fc80000000000 */
[----:B------:R-:W0:Y:S02]  /*0120*/  F2I.FTZ.U32.TRUNC.NTZ R3, R3 ;  /* 0x0000000300037305 */ /* 0x000e24000021f000 */
[----:B0-----:R-:W-:-:S04]  /*0130*/  IMAD.MOV R6, RZ, RZ, -R3 ;  /* 0x000000ffff067224 */ /* 0x001fc800078e0a03 */
[----:B------:R-:W-:Y:S01]  /*0140*/  IMAD R13, R6, R11, RZ ;  /* 0x0000000b060d7224 */ /* 0x000fe200078e02ff */
[----:B------:R-:W-:-:S03]  /*0150*/  IABS R6, R4 ;  /* 0x0000000400067213 */ /* 0x000fc60000000000 */
[----:B------:R-:W-:Y:S01]  /*0160*/  IMAD.HI.U32 R2, R3, R13, R2 ;  /* 0x0000000d03027227 */ /* 0x000fe200078e0002 */
[----:B------:R-:W-:Y:S02]  /*0170*/  IABS R13, R7 ;  /* 0x00000007000d7213 */ /* 0x000fe40000000000 */
[----:B------:R-:W-:Y:S01]  /*0180*/  LOP3.LUT R7, R7, R4, RZ, 0x3c, !PT ;  /* 0x0000000407077212 */ /* 0x000fe200078e3cff */
[----:B------:R-:W-:Y:S02]  /*0190*/  IMAD.MOV R8, RZ, RZ, -R6 ;  /* 0x000000ffff087224 */ /* 0x000fe400078e0a06 */
[----:B------:R-:W-:Y:S01]  /*01a0*/  IMAD.HI.U32 R3, R2, R5, RZ ;  /* 0x0000000502037227 */ /* 0x000fe200078e00ff */
[----:B------:R-:W-:-:S03]  /*01b0*/  ISETP.GE.AND P2, PT, R7, RZ, PT ;  /* 0x000000ff0700720c */ /* 0x000fc60003f46270 */
[----:B------:R-:W-:-:S04]  /*01c0*/  IMAD.HI.U32 R6, R2, R13, RZ ;  /* 0x0000000d02067227 */ /* 0x000fc800078e00ff */
[-C--:B------:R-:W-:Y:S02]  /*01d0*/  IMAD R2, R3, R8.reuse, R5 ;  /* 0x0000000803027224 */ /* 0x080fe400078e0205 */
[----:B------:R-:W-:Y:S01]  /*01e0*/  IMAD R5, R6, R8, R13 ;  /* 0x0000000806057224 */ /* 0x000fe200078e020d */
[----:B------:R-:W0:Y:S02]  /*01f0*/  S2R R3, SR_TID.X ;  /* 0x0000000000037919 */ /* 0x000e240000002100 */
[C---:B------:R-:W-:Y:S02]  /*0200*/  ISETP.GT.U32.AND P1, PT, R11.reuse, R2, PT ;  /* 0x000000020b00720c */ /* 0x040fe40003f24070 */
[----:B------:R-:W-:-:S11]  /*0210*/  ISETP.GT.U32.AND P0, PT, R11, R5, PT ;  /* 0x000000050b00720c */ /* 0x000fd60003f04070 */
[--C-:B------:R-:W-:Y:S01]  /*0220*/  @!P1 IMAD.IADD R2, R2, 0x1, -R11.reuse ;  /* 0x0000000102029824 */ /* 0x100fe200078e0a0b */
[----:B------:R-:W-:Y:S01]  /*0230*/  ISETP.GE.AND P1, PT, R9, RZ, PT ;  /* 0x000000ff0900720c */ /* 0x000fe20003f26270 */
[----:B------:R-:W-:Y:S01]  /*0240*/  @!P0 IMAD.IADD R5, R5, 0x1, -R11 ;  /* 0x0000000105058824 */ /* 0x000fe200078e0a0b */
[----:B------:R-:W-:Y:S02]  /*0250*/  @!P0 IADD3 R6, R6, 0x1, RZ ;  /* 0x0000000106068810 */ /* 0x000fe40007ffe0ff */
[----:B------:R-:W-:Y:S02]  /*0260*/  ISETP.GT.U32.AND P4, PT, R11, R2, PT ;  /* 0x000000020b00720c */ /* 0x000fe40003f84070 */
[----:B------:R-:W-:Y:S02]  /*0270*/  ISETP.GE.U32.AND P3, PT, R5, R11, PT ;  /* 0x0000000b0500720c */ /* 0x000fe40003f66070 */
[----:B------:R-:W-:Y:S01]  /*0280*/  ISETP.NE.AND P0, PT, R4, RZ, PT ;  /* 0x000000ff0400720c */ /* 0x000fe20003f05270 */
[----:B0-----:R-:W-:Y:S01]  /*0290*/  IMAD.SHL.U32 R37, R3, 0x8, RZ ;  /* 0x0000000803257824 */ /* 0x001fe200078e00ff */
[----:B------:R-:W-:-:S02]  /*02a0*/  LOP3.LUT R5, RZ, R4, RZ, 0x33, !PT ;  /* 0x00000004ff057212 */ /* 0x000fc400078e33ff */
[----:B------:R-:W-:Y:S02]  /*02b0*/  SHF.R.U32.HI R17, RZ, 0x3, R3 ;  /* 0x00000003ff117819 */ /* 0x000fe40000011603 */
[----:B------:R-:W-:Y:S02]  /*02c0*/  LOP3.LUT R16, R37, 0x38, RZ, 0xc0, !PT ;  /* 0x0000003825107812 */ /* 0x000fe400078ec0ff */
[----:B------:R-:W-:Y:S01]  /*02d0*/  SGXT.U32 R17, R17, 0x4 ;  /* 0x000000041111781a */ /* 0x000fe20000000000 */
[----:B------:R-:W-:Y:S02]  /*02e0*/  @!P4 IMAD.IADD R2, R2, 0x1, -R11 ;  /* 0x000000010202c824 */ /* 0x000fe400078e0a0b */
[----:B------:R-:W-:Y:S02]  /*02f0*/  @P3 IADD3 R6, R6, 0x1, RZ ;  /* 0x0000000106063810 */ /* 0x000fe40007ffe0ff */
[----:B------:R-:W-:-:S03]  /*0300*/  @!P1 IMAD.MOV R2, RZ, RZ, -R2 ;  /* 0x000000ffff029224 */ /* 0x000fc600078e0a02 */
[----:B------:R-:W-:Y:S02]  /*0310*/  @!P2 IMAD.MOV R6, RZ, RZ, -R6 ;  /* 0x000000ffff06a224 */ /* 0x000fe400078e0a06 */
[----:B------:R-:W-:-:S03]  /*0320*/  SEL R7, R5, R2, !P0 ;  /* 0x0000000205077207 */ /* 0x000fc60004000000 */
[----:B------:R-:W-:Y:S02]  /*0330*/  SEL R5, R5, R6, !P0 ;  /* 0x0000000605057207 */ /* 0x000fe40004000000 */
[----:B------:R-:W-:Y:S02]  /*0340*/  IMAD R7, R0, 0x8, R7 ;  /* 0x0000000800077824 */ /* 0x000fe400078e0207 */
[----:B------:R-:W0:Y:S01]  /*0350*/  S2R R0, SR_CTAID.Y ;  /* 0x0000000000007919 */ /* 0x000e220000002600 */
[----:B------:R-:W-:Y:S01]  /*0360*/  IMAD.SHL.U32 R38, R5, 0x20, RZ ;  /* 0x0000002005267824 */ /* 0x000fe200078e00ff */
[----:B------:R-:W-:Y:S01]  /*0370*/  SHF.R.S32.HI R9, RZ, 0x1a, R5 ;  /* 0x0000001aff097819 */ /* 0x000fe20000011405 */
[----:B------:R-:W-:Y:S01]  /*0380*/  IMAD.SHL.U32 R36, R7, 0x40, RZ ;  /* 0x0000004007247824 */ /* 0x000fe200078e00ff */
[----:B------:R-:W-:Y:S02]  /*0390*/  SHF.R.S32.HI R6, RZ, 0x19, R7 ;  /* 0x00000019ff067819 */ /* 0x000fe40000011407 */
[----:B------:R-:W-:-:S02]  /*03a0*/  SGXT R9, R9, 0x1 ;  /* 0x000000010909781a */ /* 0x000fc40000000200 */
[-C--:B------:R-:W-:Y:S02]  /*03b0*/  LOP3.LUT R2, R38, R17.reuse, RZ, 0xfc, !PT ;  /* 0x0000001126027212 */ /* 0x080fe400078efcff */
[----:B------:R-:W-:Y:S02]  /*03c0*/  SGXT R6, R6, 0x1 ;  /* 0x000000010606781a */ /* 0x000fe40000000200 */
[C---:B------:R-:W-:Y:S02]  /*03d0*/  LOP3.LUT R5, R36.reuse, 0x10, R17, 0xfe, !PT ;  /* 0x0000001024057812 */ /* 0x040fe400078efe11 */
[----:B------:R-:W-:Y:S02]  /*03e0*/  LOP3.LUT R4, R36, R17, RZ, 0xfc, !PT ;  /* 0x0000001124047212 */ /* 0x000fe400078efcff */
[----:B------:R-:W-:Y:S02]  /*03f0*/  LEA.HI R10, R9, R2, RZ, 0x9 ;  /* 0x00000002090a7211 */ /* 0x000fe400078f48ff */
[----:B------:R-:W-:-:S02]  /*0400*/  LEA.HI R8, R6, R5, RZ, 0x9 ;  /* 0x0000000506087211 */ /* 0x000fc400078f48ff */
[----:B------:R-:W-:Y:S02]  /*0410*/  LEA.HI R7, R6, R4, RZ, 0x9 ;  /* 0x0000000406077211 */ /* 0x000fe400078f48ff */
[----:B------:R-:W-:Y:S02]  /*0420*/  LOP3.LUT R11, R10, 0xffe00, RZ, 0xc0, !PT ;  /* 0x000ffe000a0b7812 */ /* 0x000fe400078ec0ff */
[----:B------:R-:W-:Y:S01]  /*0430*/  LOP3.LUT R8, R8, 0xffe00, RZ, 0xc0, !PT ;  /* 0x000ffe0008087812 */ /* 0x000fe200078ec0ff */
[----:B0-----:R-:W-:Y:S01]  /*0440*/  IMAD R13, R0, 0x40, R16 ;  /* 0x00000040000d7824 */ /* 0x001fe200078e0210 */
[----:B------:R-:W-:Y:S01]  /*0450*/  LOP3.LUT R7, R7, 0xffe00, RZ, 0xc0, !PT ;  /* 0x000ffe0007077812 */ /* 0x000fe200078ec0ff */
[----:B------:R-:W-:Y:S01]  /*0460*/  IMAD.IADD R2, R2, 0x1, -R11 ;  /* 0x0000000102027824 */ /* 0x000fe200078e0a0b */
[C-C-:B------:R-:W-:Y:S01]  /*0470*/  LOP3.LUT R10, R36.reuse, 0x20, R17.reuse, 0xfe, !PT ;  /* 0x00000020240a7812 */ /* 0x140fe200078efe11 */
[----:B------:R-:W-:Y:S01]  /*0480*/  IMAD.IADD R8, R5, 0x1, -R8 ;  /* 0x0000000105087824 */ /* 0x000fe200078e0a08 */
[----:B------:R-:W-:Y:S01]  /*0490*/  LOP3.LUT R11, R36, 0x30, R17, 0xfe, !PT ;  /* 0x00000030240b7812 */ /* 0x000fe200078efe11 */
[----:B------:R-:W-:Y:S01]  /*04a0*/  IMAD.IADD R4, R4, 0x1, -R7 ;  /* 0x0000000104047824 */ /* 0x000fe200078e0a07 */
[----:B------:R-:W-:Y:S01]  /*04b0*/  LOP3.LUT R12, R38, 0x10, R17, 0xfe, !PT ;  /* 0x00000010260c7812 */ /* 0x000fe200078efe11 */
[--C-:B------:R-:W-:Y:S01]  /*04c0*/  IMAD R19, R8, 0x1000, R13.reuse ;  /* 0x0000100008137824 */ /* 0x100fe200078e020d */
[----:B------:R-:W-:Y:S01]  /*04d0*/  LEA.HI R7, R6, R10, RZ, 0x9 ;  /* 0x0000000a06077211 */ /* 0x000fe200078f48ff */
[----:B------:R-:W-:Y:S01]  /*04e0*/  IMAD R5, R4, 0x1000, R13 ;  /* 0x0000100004057824 */ /* 0x000fe200078e020d */
[----:B------:R-:W-:-:S02]  /*04f0*/  LEA.HI R6, R6, R11, RZ, 0x9 ;  /* 0x0000000b06067211 */ /* 0x000fc400078f48ff */
[----:B------:R-:W-:Y:S01]  /*0500*/  LEA.HI R14, R9, R12, RZ, 0x9 ;  /* 0x0000000c090e7211 */ /* 0x000fe200078f48ff */
[----:B------:R-:W-:Y:S01]  /*0510*/  IMAD.WIDE R8, R19, R28, c[0x0][0x160] ;  /* 0x0000580013087625 */ /* 0x000fe200078e021c */
[----:B------:R-:W-:Y:S02]  /*0520*/  LOP3.LUT R15, R7, 0xffe00, RZ, 0xc0, !PT ;  /* 0x000ffe00070f7812 */ /* 0x000fe400078ec0ff */
[----:B------:R-:W-:Y:S01]  /*0530*/  LOP3.LUT R18, R6, 0xffe00, RZ, 0xc0, !PT ;  /* 0x000ffe0006127812 */ /* 0x000fe200078ec0ff */
[----:B------:R-:W-:Y:S01]  /*0540*/  IMAD R25, R2, 0x1000, R13 ;  /* 0x0000100002197824 */ /* 0x000fe200078e020d */
[----:B------:R-:W-:Y:S01]  /*0550*/  LOP3.LUT R19, R14, 0xffe00, RZ, 0xc0, !PT ;  /* 0x000ffe000e137812 */ /* 0x000fe200078ec0ff */
[----:B------:R-:W-:Y:S02]  /*0560*/  IMAD.IADD R14, R10, 0x1, -R15 ;  /* 0x000000010a0e7824 */ /* 0x000fe400078e0a0f */
[----:B------:R-:W-:Y:S02]  /*0570*/  IMAD.IADD R18, R11, 0x1, -R18 ;  /* 0x000000010b127824 */ /* 0x000fe400078e0a12 */
[----:B------:R-:W-:Y:S01]  /*0580*/  IMAD.IADD R12, R12, 0x1, -R19 ;  /* 0x000000010c0c7824 */ /* 0x000fe200078e0a13 */
[----:B------:R-:W2:Y:S01]  /*0590*/  LDG.E.128 R8, [R8.64] ;  /* 0x0000000408087981 */ /* 0x000ea2000c1e1d00 */
[----:B------:R-:W-:-:S02]  /*05a0*/  IMAD R15, R14, 0x1000, R13 ;  /* 0x000010000e0f7824 */ /* 0x000fc400078e020d */
[--C-:B------:R-:W-:Y:S02]  /*05b0*/  IMAD R21, R18, 0x1000, R13.reuse ;  /* 0x0000100012157824 */ /* 0x100fe400078e020d */
[----:B------:R-:W-:Y:S02]  /*05c0*/  IMAD R29, R12, 0x1000, R13 ;  /* 0x000010000c1d7824 */ /* 0x000fe400078e020d */
[----:B------:R-:W-:-:S04]  /*05d0*/  IMAD.WIDE R4, R5, R28, c[0x0][0x160] ;  /* 0x0000580005047625 */ /* 0x000fc800078e021c */
[-C--:B------:R-:W-:Y:S02]  /*05e0*/  IMAD.WIDE R12, R15, R28.reuse, c[0x0][0x160] ;  /* 0x000058000f0c7625 */ /* 0x080fe400078e021c */
[----:B------:R-:W3:Y:S02]  /*05f0*/  LDG.E.128 R4, [R4.64] ;  /* 0x0000000404047981 */ /* 0x000ee4000c1e1d00 */
[-C--:B------:R-:W-:Y:S02]  /*0600*/  IMAD.WIDE R20, R21, R28.reuse, c[0x0][0x160] ;  /* 0x0000580015147625 */ /* 0x080fe400078e021c */
[----:B------:R-:W4:Y:S02]  /*0610*/  LDG.E.128 R12, [R12.64] ;  /* 0x000000040c0c7981 */ /* 0x000f24000c1e1d00 */
[-C--:B------:R-:W-:Y:S02]  /*0620*/  IMAD.WIDE R24, R25, R28.reuse, c[0x0][0x168] ;  /* 0x00005a0019187625 */ /* 0x080fe400078e021c */
[----:B------:R-:W5:Y:S02]  /*0630*/  LDG.E.128 R20, [R20.64] ;  /* 0x0000000414147981 */ /* 0x000f64000c1e1d00 */
[----:B------:R-:W-:-:S02]  /*0640*/  IMAD.WIDE R28, R29, R28, c[0x0][0x168] ;  /* 0x00005a001d1c7625 */ /* 0x000fc400078e021c */
[----:B------:R-:W5:Y:S04]  /*0650*/  LDG.E.128 R24, [R24.64] ;  /* 0x0000000418187981 */ /* 0x000f68000c1e1d00 */
[----:B------:R-:W5:Y:S01]  /*0660*/  LDG.E.128 R28, [R28.64] ;  /* 0x000000041c1c7981 */ /* 0x000f62000c1e1d00 */
[----:B------:R-:W-:-:S04]  /*0670*/  LOP3.LUT R16, R16, 0x18, R3, 0x78, !PT ;  /* 0x0000001810107812 */ /* 0x000fc800078e7803 */
[----:B------:R-:W-:-:S05]  /*0680*/  LOP3.LUT R2, R16, 0x20, R3, 0x78, !PT ;  /* 0x0000002010027812 */ /* 0x000fca00078e7803 */
[----:B------:R-:W-:-:S04]  /*0690*/  IMAD R2, R17, 0x40, R2 ;  /* 0x0000004011027824 */ /* 0x000fc800078e0202 */
[----:B------:R-:W-:Y:S01]  /*06a0*/  IMAD.SHL.U32 R35, R2, 0x2, RZ ;  /* 0x0000000202237824 */ /* 0x000fe200078e00ff */
[C---:B------:R-:W-:Y:S02]  /*06b0*/  LOP3.LUT R2, R3.reuse, 0x40, RZ, 0xc0, !PT ;  /* 0x0000004003027812 */ /* 0x040fe400078ec0ff */
[C---:B------:R-:W-:Y:S02]  /*06c0*/  LOP3.LUT R34, R3.reuse, 0x10, RZ, 0xc0, !PT ;  /* 0x0000001003227812 */ /* 0x040fe400078ec0ff */
[----:B------:R-:W-:Y:S02]  /*06d0*/  SHF.R.U32.HI R40, RZ, 0x2, R2 ;  /* 0x00000002ff287819 */ /* 0x000fe40000011602 */
[----:B------:R-:W-:Y:S02]  /*06e0*/  LOP3.LUT R33, R3, 0x20, RZ, 0xc0, !PT ;  /* 0x0000002003217812 */ /* 0x000fe400078ec0ff */
[----:B------:R-:W-:Y:S02]  /*06f0*/  LOP3.LUT R32, R40, 0xf, R3, 0xf8, !PT ;  /* 0x0000000f28207812 */ /* 0x000fe400078ef803 */
[----:B------:R-:W-:-:S02]  /*0700*/  SHF.R.U32.HI R34, RZ, 0x1, R34 ;  /* 0x00000001ff227819 */ /* 0x000fc40000011622 */
[----:B------:R-:W-:Y:S01]  /*0710*/  SHF.R.U32.HI R33, RZ, 0x2, R33 ;  /* 0x00000002ff217819 */ /* 0x000fe20000011621 */
[----:B------:R-:W-:Y:S01]  /*0720*/  IMAD.SHL.U32 R32, R32, 0x40, RZ ;  /* 0x0000004020207824 */ /* 0x000fe200078e00ff */
[----:B------:R-:W-:Y:S02]  /*0730*/  LOP3.LUT R17, R34, 0x38, R37, 0x78, !PT ;  /* 0x0000003822117812 */ /* 0x000fe400078e7825 */
[----:B------:R-:W-:Y:S02]  /*0740*/  LOP3.LUT R39, R33, 0x7, R3, 0xf8, !PT ;  /* 0x0000000721277812 */ /* 0x000fe400078ef803 */
[----:B------:R-:W-:-:S03]  /*0750*/  LOP3.LUT R17, R32, R17, RZ, 0xfc, !PT ;  /* 0x0000001120117212 */ /* 0x000fc600078efcff */
[----:B------:R-:W-:Y:S02]  /*0760*/  IMAD.SHL.U32 R39, R39, 0x80, RZ ;  /* 0x0000008027277824 */ /* 0x000fe400078e00ff */
[----:B------:R-:W-:Y:S02]  /*0770*/  IMAD.SHL.U32 R41, R17, 0x2, RZ ;  /* 0x0000000211297824 */ /* 0x000fe400078e00ff */
[----:B------:R-:W-:Y:S01]  /*0780*/  IMAD R43, R16, 0x2, R39 ;  /* 0x00000002102b7824 */ /* 0x000fe200078e0227 */
[----:B------:R-:W0:Y:S04]  /*0790*/  S2R R42, SR_TID.X ;  /* 0x00000000002a7919 */ /* 0x000e280000002100 */
[----:B--2---:R-:W-:Y:S04]  /*07a0*/  STS.128 [R35+0x800], R8 ;  /* 0x0008000823007388 */ /* 0x004fe80000000c00 */
[----:B---3--:R-:W-:Y:S04]  /*07b0*/  STS.128 [R35], R4 ;  /* 0x0000000423007388 */ /* 0x008fe80000000c00 */
[----:B----4-:R1:W-:Y:S04]  /*07c0*/  STS.128 [R35+0x1000], R12 ;  /* 0x0010000c23007388 */ /* 0x0103e80000000c00 */
[----:B-----5:R-:W-:Y:S04]  /*07d0*/  STS.128 [R35+0x1800], R20 ;  /* 0x0018001423007388 */ /* 0x020fe80000000c00 */
[----:B------:R2:W-:Y:S04]  /*07e0*/  STS.128 [R35+0x2000], R24 ;  /* 0x0020001823007388 */ /* 0x0005e80000000c00 */
[----:B------:R-:W-:Y:S04]  /*07f0*/  STS.128 [R35+0x2800], R28 ;  /* 0x0028001c23007388 */ /* 0x000fe80000000c00 */
[----:B------:R-:W-:Y:S01]  /*0800*/  BAR.SYNC.DEFER_BLOCKING 0x0 ;  /* 0x0000000000007b1d */ /* 0x000fe20000010000 */
[----:B-1----:R-:W-:-:S04]  /*0810*/  LOP3.LUT R12, R37, 0x8, RZ, 0xc0, !PT ;  /* 0x00000008250c7812 */ /* 0x002fc800078ec0ff */
[----:B------:R-:W-:-:S04]  /*0820*/  LOP3.LUT R14, R37, 0x10, R12, 0x2e, !PT ;  /* 0x00000010250e7812 */ /* 0x000fc800078e2e0c */
[----:B------:R-:W-:Y:S01]  /*0830*/  LOP3.LUT R13, R14, 0x20, R37, 0xf8, !PT ;  /* 0x000000200e0d7812 */ /* 0x000fe200078ef825 */
[----:B------:R-:W-:Y:S04]  /*0840*/  LDSM.16.M88.4 R4, [R41] ;  /* 0x000000002904783b */ /* 0x000fe80000000200 */
[----:B------:R-:W1:Y:S04]  /*0850*/  LDSM.16.M88.4 R16, [R43+0x2000] ;  /* 0x002000002b10783b */ /* 0x000e680000000200 */
[----:B------:R-:W3:Y:S01]  /*0860*/  LDSM.16.M88.4 R8, [R43+0x2800] ;  /* 0x002800002b08783b */ /* 0x000ee20000000200 */
[----:B------:R-:W-:-:S02]  /*0870*/  LOP3.LUT R13, R32, R13, R34, 0xf6, !PT ;  /* 0x0000000d200d7212 */ /* 0x000fc400078ef622 */
[----:B------:R-:W-:-:S03]  /*0880*/  SHF.R.U32.HI R14, RZ, 0x2, R3 ;  /* 0x00000002ff0e7819 */ /* 0x000fc60000011603 */
[----:B--2---:R-:W-:Y:S01]  /*0890*/  IMAD.SHL.U32 R27, R13, 0x2, RZ ;  /* 0x000000020d1b7824 */ /* 0x004fe200078e00ff */
[----:B------:R-:W-:Y:S01]  /*08a0*/  SGXT.U32 R25, R14, 0x3 ;  /* 0x000000030e19781a */ /* 0x000fe20000000000 */
[----:B------:R-:W-:Y:S01]  /*08b0*/  IMAD.SHL.U32 R14, R3, 0x2, RZ ;  /* 0x00000002030e7824 */ /* 0x000fe200078e00ff */
[----:B------:R-:W-:Y:S02]  /*08c0*/  LOP3.LUT R15, R34, 0x30, R37, 0xf8, !PT ;  /* 0x00000030220f7812 */ /* 0x000fe400078ef825 */
[----:B------:R-:W2:Y:S01]  /*08d0*/  LDSM.16.M88.4 R28, [R27] ;  /* 0x000000001b1c783b */ /* 0x000ea20000000200 */
[----:B------:R-:W-:Y:S02]  /*08e0*/  LOP3.LUT R25, R40, R25, R33, 0xfe, !PT ;  /* 0x0000001928197212 */ /* 0x000fe400078efe21 */
[----:B------:R-:W-:Y:S02]  /*08f0*/  LOP3.LUT R14, R14, 0x6, RZ, 0xc0, !PT ;  /* 0x000000060e0e7812 */ /* 0x000fe400078ec0ff */
[----:B------:R-:W-:-:S02]  /*0900*/  LOP3.LUT R13, R15, 0x30, R12, 0x1e, !PT ;  /* 0x000000300f0d7812 */ /* 0x000fc400078e1e0c */
[----:B0-----:R-:W-:Y:S02]  /*0910*/  LOP3.LUT R40, R42, 0x10, RZ, 0xc0, !PT ;  /* 0x000000102a287812 */ /* 0x001fe400078ec0ff */
[C---:B------:R-:W-:Y:S02]  /*0920*/  LOP3.LUT R12, R37.reuse, 0x18, RZ, 0xc0, !PT ;  /* 0x00000018250c7812 */ /* 0x040fe400078ec0ff */
[--C-:B------:R-:W-:Y:S01]  /*0930*/  LOP3.LUT R14, R14, 0x40, R37.reuse, 0xf8, !PT ;  /* 0x000000400e0e7812 */ /* 0x100fe200078ef825 */
[----:B------:R-:W-:Y:S01]  /*0940*/  IMAD.SHL.U32 R40, R40, 0x8, RZ ;  /* 0x0000000828287824 */ /* 0x000fe200078e00ff */
[----:B------:R-:W-:Y:S02]  /*0950*/  LOP3.LUT R15, R37, 0x20, R12, 0x2e, !PT ;  /* 0x00000020250f7812 */ /* 0x000fe400078e2e0c */
[----:B------:R-:W-:Y:S02]  /*0960*/  LOP3.LUT R14, R14, 0x20, R37, 0xf8, !PT ;  /* 0x000000200e0e7812 */ /* 0x000fe400078ef825 */
[----:B------:R-:W-:-:S02]  /*0970*/  LOP3.LUT R20, R15, 0x18, R3, 0x78, !PT ;  /* 0x000000180f147812 */ /* 0x000fc400078e7803 */
[----:B------:R-:W-:Y:S02]  /*0980*/  LOP3.LUT R26, R32, R15, R34, 0xf6, !PT ;  /* 0x0000000f201a7212 */ /* 0x000fe400078ef622 */
[----:B------:R-:W-:Y:S02]  /*0990*/  LOP3.LUT R3, R33, R14, R40, 0xfe, !PT ;  /* 0x0000000e21037212 */ /* 0x000fe400078efe28 */
[----:B------:R-:W-:Y:S02]  /*09a0*/  LOP3.LUT R24, R13, R32, RZ, 0xfc, !PT ;  /* 0x000000200d187212 */ /* 0x000fe400078efcff */
[C---:B-1----:R-:W-:Y:S01]  /*09b0*/  HMMA.16816.F32.BF16 R32, R4.reuse, R16, RZ ;  /* 0x000000100420723c */ /* 0x042fe200000418ff */
[----:B------:R-:W0:Y:S07]  /*09c0*/  LDSM.16.M88.4 R12, [R41+0x1000] ;  /* 0x00100000290c783b */ /* 0x000e2e0000000200 */
[----:B---3--:R-:W-:-:S15]  /*09d0*/  HMMA.16816.F32.BF16 R4, R4, R8, RZ ;  /* 0x000000080404723c */ /* 0x008fde00000418ff */
[----:B------:R-:W-:-:S01]  /*09e0*/  NOP ;  /* 0x0000000000007918 */ /* 0x000fc20000000000 */
[C---:B--2---:R-:W-:Y:S08]  /*09f0*/  HMMA.16816.F32.BF16 R32, R28.reuse, R18, R32 ;  /* 0x000000121c20723c */ /* 0x044ff00000041820 */
[----:B------:R-:W-:Y:S07]  /*0a00*/  HMMA.16816.F32.BF16 R28, R28, R10, R4 ;  /* 0x0000000a1c1c723c */ /* 0x000fee0000041804 */
[----:B------:R-:W-:Y:S01]  /*0a10*/  IMAD.SHL.U32 R4, R2, 0x8, RZ ;  /* 0x0000000802047824 */ /* 0x000fe200078e00ff */
[----:B------:R-:W-:-:S04]  /*0a20*/  LOP3.LUT R5, R40, 0x178, R37, 0xf8, !PT ;  /* 0x0000017828057812 */ /* 0x000fc800078ef825 */
[-C--:B------:R-:W-:Y:S02]  /*0a30*/  LOP3.LUT R2, R5, R4.reuse, RZ, 0xfc, !PT ;  /* 0x0000000405027212 */ /* 0x080fe400078efcff */
[----:B------:R-:W-:Y:S02]  /*0a40*/  LOP3.LUT R3, R3, R4, RZ, 0xfc, !PT ;  /* 0x0000000403037212 */ /* 0x000fe400078efcff */
[----:B------:R-:W1:Y:S01]  /*0a50*/  LDSM.16.M88.4 R4, [R27+0x1000] ;  /* 0x001000001b04783b */ /* 0x000e620000000200 */
[----:B------:R-:W-:-:S05]  /*0a60*/  LEA R20, R20, 0x2000, 0x1 ;  /* 0x0000200014147811 */ /* 0x000fca00078e08ff */
[----:B------:R-:W-:Y:S02]  /*0a70*/  IMAD.IADD R39, R39, 0x1, R20 ;  /* 0x0000000127277824 */ /* 0x000fe400078e0214 */
[C---:B0-----:R-:W-:Y:S08]  /*0a80*/  HMMA.16816.F32.BF16 R20, R12.reuse, R16, RZ ;  /* 0x000000100c14723c */ /* 0x041ff000000418ff */
[----:B------:R-:W-:Y:S01]  /*0a90*/  HMMA.16816.F32.BF16 R12, R12, R8, RZ ;  /* 0x000000080c0c723c */ /* 0x000fe200000418ff */
[----:B------:R-:W-:-:S15]  /*0aa0*/  IMAD.SHL.U32 R40, R26, 0x2, RZ ;  /* 0x000000021a287824 */ /* 0x000fde00078e00ff */
[C---:B-1----:R-:W-:Y:S01]  /*0ab0*/  HMMA.16816.F32.BF16 R20, R4.reuse, R18, R20 ;  /* 0x000000120414723c */ /* 0x042fe20000041814 */
[----:B------:R-:W-:Y:S07]  /*0ac0*/  LDSM.16.M88.4 R16, [R40] ;  /* 0x000000002810783b */ /* 0x000fee0000000200 */
[----:B------:R-:W-:Y:S01]  /*0ad0*/  HMMA.16816.F32.BF16 R12, R4, R10, R12 ;  /* 0x0000000a040c723c */ /* 0x000fe2000004180c */
[----:B------:R-:W0:Y:S04]  /*0ae0*/  LDSM.16.M88.4 R8, [R39] ;  /* 0x000000002708783b */ /* 0x000e280000000200 */
[----:B------:R-:W1:Y:S03]  /*0af0*/  LDSM.16.M88.4 R4, [R39+0x800] ;  /* 0x000800002704783b */ /* 0x000e660000000200 */
[C---:B0-----:R-:W-:Y:S08]  /*0b00*/  HMMA.16816.F32.BF16 R32, R16.reuse, R8, R32 ;  /* 0x000000081020723c */ /* 0x041ff00000041820 */
[----:B-1----:R-:W-:Y:S01]  /*0b10*/  HMMA.16816.F32.BF16 R28, R16, R4, R28 ;  /* 0x00000004101c723c */ /* 0x002fe2000004181c */
[----:B------:R-:W0:Y:S01]  /*0b20*/  LDSM.16.M88.4 R16, [R40+0x1000] ;  /* 0x001000002810783b */ /* 0x000e220000000200 */
[----:B------:R-:W-:-:S06]  /*0b30*/  LOP3.LUT R36, R36, R25, RZ, 0xfc, !PT ;  /* 0x0000001924247212 */ /* 0x000fcc00078efcff */
[----:B0-----:R-:W-:Y:S07]  /*0b40*/  HMMA.16816.F32.BF16 R20, R16, R8, R20 ;  /* 0x000000081014723c */ /* 0x001fee0000041814 */
[----:B------:R-:W-:-:S05]  /*0b50*/  IMAD.SHL.U32 R8, R24, 0x2, RZ ;  /* 0x0000000218087824 */ /* 0x000fca00078e00ff */
[----:B------:R-:W0:Y:S01]  /*0b60*/  LDSM.16.M88.4 R24, [R8] ;  /* 0x000000000818783b */ /* 0x000e220000000200 */
[----:B------:R-:W-:Y:S03]  /*0b70*/  HMMA.16816.F32.BF16 R12, R16, R4, R12 ;  /* 0x00000004100c723c */ /* 0x000fe6000004180c */
[----:B------:R1:W2:Y:S04]  /*0b80*/  LDSM.16.M88.4 R16, [R8+0x1000] ;  /* 0x001000000810783b */ /* 0x0002a80000000200 */
[----:B------:R-:W-:-:S04]  /*0b90*/  SHF.R.U32.HI R4, RZ, 0x1, R2 ;  /* 0x00000001ff047819 */ /* 0x000fc80000011602 */
[----:B------:R-:W-:Y:S02]  /*0ba0*/  LOP3.LUT R5, R4, 0x1f0, RZ, 0xc0, !PT ;  /* 0x000001f004057812 */ /* 0x000fe400078ec0ff */
[----:B------:R-:W-:-:S04]  /*0bb0*/  SHF.R.U32.HI R4, RZ, 0x1, R3 ;  /* 0x00000001ff047819 */ /* 0x000fc80000011603 */
[----:B------:R-:W-:Y:S01]  /*0bc0*/  LOP3.LUT R4, R4, 0x7ffffff0, RZ, 0xc0, !PT ;  /* 0x7ffffff004047812 */ /* 0x000fe200078ec0ff */
[----:B------:R-:W-:Y:S01]  /*0bd0*/  IMAD R2, R2, 0x2, R5 ;  /* 0x0000000202027824 */ /* 0x000fe200078e0205 */
[----:B------:R-:W-:-:S03]  /*0be0*/  LOP3.LUT R9, R3, 0x110, RZ, 0xfc, !PT ;  /* 0x0000011003097812 */ /* 0x000fc600078efcff */
[----:B------:R-:W-:Y:S01]  /*0bf0*/  IMAD R5, R3, 0x2, R4 ;  /* 0x0000000203057824 */ /* 0x000fe200078e0204 */
[C---:B0-----:R-:W-:Y:S08]  /*0c00*/  HMMA.16816.F32.BF16 R32, R24.reuse, R10, R32 ;  /* 0x0000000a1820723c */ /* 0x041ff00000041820 */
[----:B------:R-:W-:Y:S01]  /*0c10*/  HMMA.16816.F32.BF16 R28, R24, R6, R28 ;  /* 0x00000006181c723c */ /* 0x000fe2000004181c */
[----:B------:R-:W-:-:S06]  /*0c20*/  SHF.R.U32.HI R4, RZ, 0x1, R9 ;  /* 0x00000001ff047819 */ /* 0x000fcc0000011609 */
[----:B------:R-:W-:-:S04]  /*0c30*/  LOP3.LUT R24, R3, 0x100, RZ, 0xfc, !PT ;  /* 0x0000010003187812 */ /* 0x000fc800078efcff */
[----:B------:R-:W-:Y:S02]  /*0c40*/  SHF.R.U32.HI R3, RZ, 0x1, R24 ;  /* 0x00000001ff037819 */ /* 0x000fe40000011618 */
[----:B-1----:R-:W-:Y:S02]  /*0c50*/  LOP3.LUT R8, R4, 0x7ffffff0, RZ, 0xc0, !PT ;  /* 0x7ffffff004087812 */ /* 0x002fe400078ec0ff */
[----:B------:R-:W-:Y:S02]  /*0c60*/  LOP3.LUT R3, R3, 0x7ffffff0, RZ, 0xc0, !PT ;  /* 0x7ffffff003037812 */ /* 0x000fe400078ec0ff */
[----:B------:R-:W-:Y:S01]  /*0c70*/  F2FP.BF16.PACK_AB R32, R33, R32 ;  /* 0x000000202120723e */ /* 0x000fe200000010ff */
[----:B------:R-:W-:Y:S01]  /*0c80*/  BAR.SYNC.DEFER_BLOCKING 0x0 ;  /* 0x0000000000007b1d */ /* 0x000fe20000010000 */
[----:B------:R-:W-:Y:S01]  /*0c90*/  F2FP.BF16.PACK_AB R35, R35, R34 ;  /* 0x000000222323723e */ /* 0x000fe200000010ff */
[----:B------:R-:W-:Y:S02]  /*0ca0*/  IMAD R4, R24, 0x2, R3 ;  /* 0x0000000218047824 */ /* 0x000fe400078e0203 */
[----:B------:R-:W-:-:S02]  /*0cb0*/  IMAD R3, R9, 0x2, R8 ;  /* 0x0000000209037824 */ /* 0x000fc400078e0208 */
[----:B------:R-:W-:Y:S02]  /*0cc0*/  F2FP.BF16.PACK_AB R28, R29, R28 ;  /* 0x0000001c1d1c723e */ /* 0x000fe400000010ff */
[----:B------:R-:W-:Y:S01]  /*0cd0*/  F2FP.BF16.PACK_AB R30, R31, R30 ;  /* 0x0000001e1f1e723e */ /* 0x000fe200000010ff */
[----:B------:R-:W-:Y:S04]  /*0ce0*/  STS [R5], R32 ;  /* 0x0000002005007388 */ /* 0x000fe80000000800 */
[----:B------:R-:W-:Y:S04]  /*0cf0*/  STS [R4], R35 ;  /* 0x0000002304007388 */ /* 0x000fe80000000800 */
[----:B------:R-:W-:Y:S04]  /*0d00*/  STS [R5+0x20], R28 ;  /* 0x0000201c05007388 */ /* 0x000fe80000000800 */
[----:B------:R-:W-:Y:S01]  /*0d10*/  STS [R3], R30 ;  /* 0x0000001e03007388 */ /* 0x000fe20000000800 */
[C---:B--2---:R-:W-:Y:S03]  /*0d20*/  HMMA.16816.F32.BF16 R20, R16.reuse, R10, R20 ;  /* 0x0000000a1014723c */ /* 0x044fe60000041814 */
[----:B------:R-:W-:Y:S05]  /*0d30*/  BAR.SYNC.DEFER_BLOCKING 0x0 ;  /* 0x0000000000007b1d */ /* 0x000fea0000010000 */
[----:B------:R-:W-:Y:S01]  /*0d40*/  HMMA.16816.F32.BF16 R12, R16, R6, R12 ;  /* 0x00000006100c723c */ /* 0x000fe2000004180c */
[----:B------:R-:W0:-:S15]  /*0d50*/  LDS.128 R8, [R2] ;  /* 0x0000000002087984 */ /* 0x000e1e0000000c00 */
[----:B------:R-:W-:Y:S01]  /*0d60*/  F2FP.BF16.PACK_AB R20, R21, R20 ;  /* 0x000000141514723e */ /* 0x000fe200000010ff */
[----:B------:R-:W-:Y:S01]  /*0d70*/  BAR.SYNC.DEFER_BLOCKING 0x0 ;  /* 0x0000000000007b1d */ /* 0x000fe20000010000 */
[----:B------:R-:W-:-:S06]  /*0d80*/  F2FP.BF16.PACK_AB R23, R23, R22 ;  /* 0x000000161717723e */ /* 0x000fcc00000010ff */
[----:B------:R-:W-:Y:S02]  /*0d90*/  F2FP.BF16.PACK_AB R12, R13, R12 ;  /* 0x0000000c0d0c723e */ /* 0x000fe400000010ff */
[----:B------:R-:W-:Y:S02]  /*0da0*/  F2FP.BF16.PACK_AB R14, R15, R14 ;  /* 0x0000000e0f0e723e */ /* 0x000fe400000010ff */
[----:B------:R-:W-:-:S04]  /*0db0*/  LOP3.LUT R37, R38, 0x18, R37, 0xf8, !PT ;  /* 0x0000001826257812 */ /* 0x000fc800078ef825 */
[----:B------:R-:W-:Y:S01]  /*0dc0*/  ISETP.GE.AND P0, PT, R37, 0x200, PT ;  /* 0x000002002500780c */ /* 0x000fe20003f06270 */
[----:B------:R-:W-:Y:S01]  /*0dd0*/  IMAD R37, R0, 0x40000, R37 ;  /* 0x0004000000257824 */ /* 0x000fe200078e0225 */
[----:B------:R1:W-:Y:S04]  /*0de0*/  STS [R5], R20 ;  /* 0x0000001405007388 */ /* 0x0003e80000000800 */
[----:B------:R1:W-:Y:S04]  /*0df0*/  STS [R4], R23 ;  /* 0x0000001704007388 */ /* 0x0003e80000000800 */
[----:B------:R1:W-:Y:S04]  /*0e00*/  STS [R5+0x20], R12 ;  /* 0x0000200c05007388 */ /* 0x0003e80000000800 */
[----:B------:R1:W-:Y:S01]  /*0e10*/  STS [R3], R14 ;  /* 0x0000000e03007388 */ /* 0x0003e20000000800 */
[----:B------:R-:W-:-:S03]  /*0e20*/  LOP3.LUT R0, R36, 0x20, RZ, 0xfc, !PT ;  /* 0x0000002024007812 */ /* 0x000fc600078efcff */
[----:B------:R-:W-:Y:S01]  /*0e30*/  BAR.SYNC.DEFER_BLOCKING 0x0 ;  /* 0x0000000000007b1d */ /* 0x000fe20000010000 */
[----:B------:R-:W-:Y:S02]  /*0e40*/  ISETP.LT.AND P1, PT, R36, 0x200, !P0 ;  /* 0x000002002400780c */ /* 0x000fe40004721270 */
[----:B------:R-:W-:Y:S01]  /*0e50*/  ISETP.LT.AND P0, PT, R0, 0x200, !P0 ;  /* 0x000002000000780c */ /* 0x000fe20004701270 */
[----:B------:R-:W-:Y:S02]  /*0e60*/  IMAD.MOV.U32 R13, RZ, RZ, 0x2 ;  /* 0x00000002ff0d7424 */ /* 0x000fe400078e00ff */
[----:B------:R-:W-:-:S04]  /*0e70*/  IMAD R6, R36, 0x200, R37 ;  /* 0x0000020024067824 */ /* 0x000fc800078e0225 */
[----:B------:R-:W-:-:S05]  /*0e80*/  IMAD.WIDE R6, R6, R13, c[0x0][0x170] ;  /* 0x00005c0006067625 */ /* 0x000fca00078e020d */
[----:B0-----:R1:W-:Y:S01]  /*0e90*/  @P1 STG.E.128 [R6.64], R8 ;  /* 0x0000000806001986 */ /* 0x0013e2000c101d04 */
[----:B------:R-:W-:Y:S05]  /*0ea0*/  @!P0 EXIT ;  /* 0x000000000000894d */ /* 0x000fea0003800000 */
[----:B-1----:R-:W0:Y:S01]  /*0eb0*/  LDS.128 R8, [R2] ;  /* 0x0000000002087984 */ /* 0x002e220000000c00 */
[----:B------:R-:W-:-:S04]  /*0ec0*/  IMAD R4, R0, 0x200, R37 ;  /* 0x0000020000047824 */ /* 0x000fc800078e0225 */
[----:B------:R-:W-:-:S05]  /*0ed0*/  IMAD.WIDE R4, R4, R13, c[0x0][0x170] ;  /* 0x00005c0004047625 */ /* 0x000fca00078e020d */
[----:B0-----:R-:W-:Y:S01]  /*0ee0*/  STG.E.128 [R4.64], R8 ;  /* 0x0000000804007986 */ /* 0x001fe2000c101d04 */
[----:B------:R-:W-:Y:S05]  /*0ef0*/  EXIT ;  /* 0x000000000000794d */ /* 0x000fea0003800000 */
.L_x_0:
[----:B------:R-:W-:-:S00]  /*0f00*/  BRA `(.L_x_0) ;  /* 0xfffffff000007947 */ /* 0x000fc0000383ffff */
[----:B------:R-:W-:-:S00]  /*0f10*/  NOP ;  /* 0x0000000000007918 */ /* 0x000fc00000000000 */
        /* <DEDUP_REMOVED lines=14> */
.L_x_1:


//--------------------- .nv.shared.triton_bmm     --------------------------
	.section	.nv.shared.triton_bmm,"aw",@nobits
	.sectionflags	@""
	.align	16
